//
// Generated by NVIDIA NVVM Compiler
//
// Compiler Build ID: CL-36424714
// Cuda compilation tools, release 13.0, V13.0.88
// Based on NVVM 20.0.0
//

.version 9.0
.target sm_100
.address_size 64

	// .globl	_Z8getValuePf

.visible .entry _Z8getValuePf(
	.param .u64 .ptr .align 1 _Z8getValuePf_param_0
)
{
	.reg .pred 	%p<22>;
	.reg .b32 	%r<15>;
	.reg .b32 	%f<79>;
	.reg .b64 	%rd<3>;

	ld.param.u64 	%rd2, [_Z8getValuePf_param_0];
	cvta.to.global.u64 	%rd1, %rd2;
	ld.global.f32 	%f1, [%rd1+4];
	ld.global.f32 	%f12, [%rd1+8];
	mul.f32 	%f13, %f12, 0f3F000000;
	cvt.rzi.f32.f32 	%f14, %f13;
	add.f32 	%f15, %f14, %f14;
	sub.f32 	%f16, %f12, %f15;
	abs.f32 	%f3, %f16;
	abs.f32 	%f4, %f1;
	setp.lt.f32 	%p1, %f4, 0f00800000;
	mul.f32 	%f17, %f4, 0f4B800000;
	selp.f32 	%f18, %f17, %f4, %p1;
	selp.f32 	%f19, 0fC1C00000, 0f00000000, %p1;
	mov.b32 	%r1, %f18;
	add.s32 	%r2, %r1, -1060439283;
	and.b32  	%r3, %r2, -8388608;
	sub.s32 	%r4, %r1, %r3;
	mov.b32 	%f20, %r4;
	cvt.rn.f32.s32 	%f21, %r3;
	fma.rn.f32 	%f22, %f21, 0f34000000, %f19;
	add.f32 	%f23, %f20, 0fBF800000;
	add.f32 	%f24, %f20, 0f3F800000;
	rcp.approx.ftz.f32 	%f25, %f24;
	add.f32 	%f26, %f23, %f23;
	mul.f32 	%f27, %f26, %f25;
	mul.f32 	%f28, %f27, %f27;
	sub.f32 	%f29, %f23, %f27;
	add.f32 	%f30, %f29, %f29;
	neg.f32 	%f31, %f27;
	fma.rn.f32 	%f32, %f31, %f23, %f30;
	mul.rn.f32 	%f33, %f25, %f32;
	fma.rn.f32 	%f34, %f28, 0f3A2C32E4, 0f3B52E7DB;
	fma.rn.f32 	%f35, %f34, %f28, 0f3C93BB73;
	fma.rn.f32 	%f36, %f35, %f28, 0f3DF6384F;
	mul.rn.f32 	%f37, %f36, %f28;
	fma.rn.f32 	%f38, %f27, 0f3FB8AA3B, %f22;
	sub.f32 	%f39, %f22, %f38;
	fma.rn.f32 	%f40, %f27, 0f3FB8AA3B, %f39;
	fma.rn.f32 	%f41, %f33, 0f3FB8AA3B, %f40;
	fma.rn.f32 	%f42, %f27, 0f32A55E34, %f41;
	mul.f32 	%f43, %f37, 0f40400000;
	fma.rn.f32 	%f44, %f43, %f33, %f42;
	fma.rn.f32 	%f45, %f37, %f27, %f44;
	add.rn.f32 	%f46, %f38, %f45;
	neg.f32 	%f47, %f38;
	add.rn.f32 	%f48, %f46, %f47;
	neg.f32 	%f49, %f48;
	add.rn.f32 	%f50, %f45, %f49;
	mul.rn.f32 	%f51, %f46, %f12;
	neg.f32 	%f52, %f51;
	fma.rn.f32 	%f53, %f46, %f12, %f52;
	fma.rn.f32 	%f54, %f50, %f12, %f53;
	cvt.rni.f32.f32 	%f55, %f51;
	sub.f32 	%f56, %f51, %f55;
	add.f32 	%f57, %f56, %f54;
	fma.rn.f32 	%f58, %f57, 0f391FCB8E, 0f3AAF85ED;
	fma.rn.f32 	%f59, %f58, %f57, 0f3C1D9856;
	fma.rn.f32 	%f60, %f59, %f57, 0f3D6357BB;
	fma.rn.f32 	%f61, %f60, %f57, 0f3E75FDEC;
	fma.rn.f32 	%f62, %f61, %f57, 0f3F317218;
	fma.rn.f32 	%f63, %f62, %f57, 0f3F800000;
	cvt.rzi.s32.f32 	%r5, %f55;
	setp.gt.f32 	%p2, %f55, 0f00000000;
	selp.b32 	%r6, 0, -2097152000, %p2;
	add.s32 	%r7, %r6, 2130706432;
	mov.b32 	%f64, %r7;
	mul.f32 	%f65, %f63, %f64;
	shl.b32 	%r8, %r5, 23;
	sub.s32 	%r9, %r8, %r6;
	mov.b32 	%f66, %r9;
	mul.f32 	%f67, %f65, %f66;
	abs.f32 	%f68, %f51;
	setp.gt.f32 	%p3, %f68, 0f43180000;
	setp.lt.f32 	%p4, %f51, 0f00000000;
	selp.f32 	%f69, 0f00000000, 0f7F800000, %p4;
	selp.f32 	%f5, %f69, %f67, %p3;
	setp.eq.f32 	%p5, %f1, 0f3F800000;
	setp.eq.f32 	%p6, %f12, 0f00000000;
	or.pred  	%p7, %p5, %p6;
	mov.f32 	%f78, 0f3F800000;
	@%p7 bra 	$L__BB0_8;
	setp.num.f32 	%p8, %f4, %f4;
	abs.f32 	%f70, %f12;
	setp.num.f32 	%p9, %f70, %f70;
	and.pred  	%p10, %p8, %p9;
	@%p10 bra 	$L__BB0_3;
	add.rn.f32 	%f78, %f1, %f12;
	bra.uni 	$L__BB0_8;
$L__BB0_3:
	setp.neu.f32 	%p11, %f1, 0f00000000;
	setp.neu.f32 	%p12, %f4, 0f7F800000;
	and.pred  	%p13, %p11, %p12;
	@%p13 bra 	$L__BB0_5;
	setp.neu.f32 	%p20, %f3, 0f3F800000;
	add.f32 	%f75, %f1, %f1;
	mov.b32 	%r10, %f75;
	setp.lt.f32 	%p21, %f12, 0f00000000;
	xor.b32  	%r11, %r10, 2139095040;
	selp.b32 	%r12, %r11, %r10, %p21;
	and.b32  	%r13, %r12, 2147483647;
	selp.b32 	%r14, %r13, %r12, %p20;
	mov.b32 	%f78, %r14;
	bra.uni 	$L__BB0_8;
$L__BB0_5:
	setp.eq.f32 	%p14, %f1, 0fBF800000;
	setp.eq.f32 	%p15, %f70, 0f7F800000;
	and.pred  	%p16, %p14, %p15;
	@%p16 bra 	$L__BB0_8;
	setp.geu.f32 	%p17, %f1, 0f00000000;
	mov.f32 	%f78, %f5;
	@%p17 bra 	$L__BB0_8;
	setp.neu.f32 	%p18, %f3, 0f3F800000;
	neg.f32 	%f72, %f5;
	selp.f32 	%f73, %f5, %f72, %p18;
	cvt.rmi.f32.f32 	%f74, %f12;
	setp.neu.f32 	%p19, %f12, %f74;
	selp.f32 	%f78, 0f7FFFFFFF, %f73, %p19;
$L__BB0_8:
	st.global.f32 	[%rd1], %f78;
	min.f32 	%f76, %f1, %f12;
	st.global.f32 	[%rd1+16], %f76;
	max.f32 	%f77, %f1, %f12;
	st.global.f32 	[%rd1+20], %f77;
	st.global.f32 	[%rd1+24], %f77;
	ret;

}


// ===== COMPILED SASS (sm_100) =====

	.target	sm_100

	.elftype	@"ET_EXEC"


//--------------------- .note.nv.tkinfo           --------------------------
	.section	.note.nv.tkinfo,"",@"SHT_NOTE"
	.sectionflags	@"SHF_NOTE_NV_TKINFO"
	.tkinfo
        /*0018*/ 	.word	0x00000002
        /*0030*/ 	.string	""
        /*0030*/ 	.string	"ptxas"
        /*0030*/ 	.string	"Cuda compilation tools, release 13.0, V13.0.88"
        /*0030*/ 	.string	"Build cuda_13.0.r13.0/compiler.36424714_0"
        /*0030*/ 	.string	"-arch sm_100 -m 64 "



//--------------------- .note.nv.cuinfo           --------------------------
	.section	.note.nv.cuinfo,"",@"SHT_NOTE"
	.sectionflags	@"SHF_NOTE_NV_CUINFO"
        /*0018*/ 	.short	0x0002
        /*001a*/ 	.short	0x0064
        /*001c*/ 	.short	0x0082
	.zero		2


//--------------------- .nv.info                  --------------------------
	.section	.nv.info,"",@"SHT_CUDA_INFO"
	.align	4


	//----- nvinfo : EIATTR_REGCOUNT
	.align		4
        /*0000*/ 	.byte	0x04, 0x2f
        /*0002*/ 	.short	(.L_1 - .L_0)
	.align		4
.L_0:
        /*0004*/ 	.word	index@(_Z8getValuePf)
        /*0008*/ 	.word	0x00000012


	//----- nvinfo : EIATTR_FRAME_SIZE
	.align		4
.L_1:
        /*000c*/ 	.byte	0x04, 0x11
        /*000e*/ 	.short	(.L_3 - .L_2)
	.align		4
.L_2:
        /*0010*/ 	.word	index@(_Z8getValuePf)
        /*0014*/ 	.word	0x00000000


	//----- nvinfo : EIATTR_MIN_STACK_SIZE
	.align		4
.L_3:
        /*0018*/ 	.byte	0x04, 0x12
        /*001a*/ 	.short	(.L_5 - .L_4)
	.align		4
.L_4:
        /*001c*/ 	.word	index@(_Z8getValuePf)
        /*0020*/ 	.word	0x00000000
.L_5:


//--------------------- .nv.compat                --------------------------
	.section	.nv.compat,"",@"SHT_CUDA_COMPAT_INFO"
	.align	4
        /*0000*/ 	.byte	0x02, 0x09, 0x00, 0x00, 0x02, 0x02, 0x01, 0x00, 0x02, 0x05, 0x05, 0x00, 0x03, 0x07, 0x01, 0x01
        /*0010*/ 	.byte	0x02, 0x03, 0x00, 0x00, 0x02, 0x06, 0x01, 0x00, 0x04, 0x0b, 0x08, 0x00, 0x01, 0x00, 0x00, 0x00
        /*0020*/ 	.byte	0x00, 0x00, 0x00, 0x00


//--------------------- .nv.info._Z8getValuePf    --------------------------
	.section	.nv.info._Z8getValuePf,"",@"SHT_CUDA_INFO"
	.sectionflags	@""
	.align	4


	//----- nvinfo : EIATTR_CUDA_API_VERSION
	.align		4
        /*0000*/ 	.byte	0x04, 0x37
        /*0002*/ 	.short	(.L_7 - .L_6)
.L_6:
        /*0004*/ 	.word	0x00000082


	//----- nvinfo : EIATTR_KPARAM_INFO
	.align		4
.L_7:
        /*0008*/ 	.byte	0x04, 0x17
        /*000a*/ 	.short	(.L_9 - .L_8)
.L_8:
        /*000c*/ 	.word	0x00000000
        /*0010*/ 	.short	0x0000
        /*0012*/ 	.short	0x0000
        /*0014*/ 	.byte	0x00, 0xf5, 0x21, 0x00


	//----- nvinfo : EIATTR_SPARSE_MMA_MASK
	.align		4
.L_9:
        /*0018*/ 	.byte	0x03, 0x50
        /*001a*/ 	.short	0x0000


	//----- nvinfo : EIATTR_MAXREG_COUNT
	.align		4
        /*001c*/ 	.byte	0x03, 0x1b
        /*001e*/ 	.short	0x00ff


	//----- nvinfo : EIATTR_MERCURY_ISA_VERSION
	.align		4
        /*0020*/ 	.byte	0x03, 0x5f
        /*0022*/ 	.short	0x0101


	//----- nvinfo : EIATTR_VRC_CTA_INIT_COUNT
	.align		4
        /*0024*/ 	.byte	0x02, 0x4a
	.zero		1
	.zero		1


	//----- nvinfo : EIATTR_EXIT_INSTR_OFFSETS
	.align		4
        /*0028*/ 	.byte	0x04, 0x1c
        /*002a*/ 	.short	(.L_11 - .L_10)


	//   ....[0]....
.L_10:
        /*002c*/ 	.word	0x00000640


	//----- nvinfo : EIATTR_CBANK_PARAM_SIZE
	.align		4
.L_11:
        /*0030*/ 	.byte	0x03, 0x19
        /*0032*/ 	.short	0x0008


	//----- nvinfo : EIATTR_PARAM_CBANK
	.align		4
        /*0034*/ 	.byte	0x04, 0x0a
        /*0036*/ 	.short	(.L_13 - .L_12)
	.align		4
.L_12:
        /*0038*/ 	.word	index@(.nv.constant0._Z8getValuePf)
        /*003c*/ 	.short	0x0380
        /*003e*/ 	.short	0x0008


	//----- nvinfo : EIATTR_SW_WAR
	.align		4
.L_13:
        /*0040*/ 	.byte	0x04, 0x36
        /*0042*/ 	.short	(.L_15 - .L_14)
.L_14:
        /*0044*/ 	.word	0x00000008
.L_15:


//--------------------- .nv.callgraph             --------------------------
	.section	.nv.callgraph,"",@"SHT_CUDA_CALLGRAPH"
	.align	4
	.sectionentsize	8
	.align		4
        /*0000*/ 	.word	0x00000000
	.align		4
        /*0004*/ 	.word	0xffffffff
	.align		4
        /*0008*/ 	.word	0x00000000
	.align		4
        /*000c*/ 	.word	0xfffffffe
	.align		4
        /*0010*/ 	.word	0x00000000
	.align		4
        /*0014*/ 	.word	0xfffffffd
	.align		4
        /*0018*/ 	.word	0x00000000
	.align		4
        /*001c*/ 	.word	0xfffffffc


//--------------------- .text._Z8getValuePf       --------------------------
	.section	.text._Z8getValuePf,"ax",@progbits
	.align	128
        .global         _Z8getValuePf
        .type           _Z8getValuePf,@function
        .size           _Z8getValuePf,(.L_x_3 - _Z8getValuePf)
        .other          _Z8getValuePf,@"STO_CUDA_ENTRY STV_DEFAULT"
_Z8getValuePf:
.text._Z8getValuePf:
[----:B------:R-:W-:Y:S08]  /*0000*/  LDC R1, c[0x0][0x37c] ;  /* 0x0000df00ff017b82 */ /* 0x000ff00000000800 */
[----:B------:R-:W0:Y:S01]  /*0010*/  LDC.64 R2, c[0x0][0x380] ;  /* 0x0000e000ff027b82 */ /* 0x000e220000000a00 */
[----:B------:R-:W0:Y:S02]  /*0020*/  LDCU.64 UR4, c[0x0][0x358] ;  /* 0x00006b00ff0477ac */ /* 0x000e240008000a00 */
[----:B0-----:R-:W2:Y:S04]  /*0030*/  LDG.E R0, desc[UR4][R2.64+0x4] ;  /* 0x0000040402007981 */ /* 0x001ea8000c1e1900 */
[----:B------:R-:W3:Y:S01]  /*0040*/  LDG.E R5, desc[UR4][R2.64+0x8] ;  /* 0x0000080402057981 */ /* 0x000ee2000c1e1900 */
[----:B------:R-:W-:-:S02]  /*0050*/  HFMA2 R13, -RZ, RZ, 0.771484375, 0.21533203125 ;  /* 0x3a2c32e4ff0d7431 */ /* 0x000fc400000001ff */
[C---:B--2---:R-:W-:Y:S01]  /*0060*/  FMUL R7, |R0|.reuse, 16777216 ;  /* 0x4b80000000077820 */ /* 0x044fe20000400200 */
[----:B------:R-:W-:-:S04]  /*0070*/  FSETP.GEU.AND P0, PT, |R0|, 1.175494350822287508e-38, PT ;  /* 0x008000000000780b */ /* 0x000fc80003f0e200 */
[----:B------:R-:W-:-:S04]  /*0080*/  FSEL R7, R7, |R0|, !P0 ;  /* 0x4000000007077208 */ /* 0x000fc80004000000 */
[----:B------:R-:W-:-:S04]  /*0090*/  IADD3 R4, PT, PT, R7, -0x3f3504f3, RZ ;  /* 0xc0cafb0d07047810 */ /* 0x000fc80007ffe0ff */
[----:B------:R-:W-:Y:S02]  /*00a0*/  LOP3.LUT R6, R4, 0xff800000, RZ, 0xc0, !PT ;  /* 0xff80000004067812 */ /* 0x000fe400078ec0ff */
[----:B------:R-:W-:Y:S02]  /*00b0*/  FSEL R4, RZ, -24, P0 ;  /* 0xc1c00000ff047808 */ /* 0x000fe40000000000 */
[----:B------:R-:W-:-:S05]  /*00c0*/  IADD3 R7, PT, PT, R7, -R6, RZ ;  /* 0x8000000607077210 */ /* 0x000fca0007ffe0ff */
[C---:B------:R-:W-:Y:S01]  /*00d0*/  FADD R9, R7.reuse, 1 ;  /* 0x3f80000007097421 */ /* 0x040fe20000000000 */
[----:B------:R-:W-:Y:S01]  /*00e0*/  FADD R8, R7, -1 ;  /* 0xbf80000007087421 */ /* 0x000fe20000000000 */
[----:B------:R-:W-:-:S03]  /*00f0*/  I2FP.F32.S32 R7, R6 ;  /* 0x0000000600077245 */ /* 0x000fc60000201400 */
[----:B------:R-:W-:Y:S01]  /*0100*/  FADD R10, R8, R8 ;  /* 0x00000008080a7221 */ /* 0x000fe20000000000 */
[----:B------:R-:W0:Y:S01]  /*0110*/  MUFU.RCP R9, R9 ;  /* 0x0000000900097308 */ /* 0x000e220000001000 */
[----:B------:R-:W-:Y:S02]  /*0120*/  FFMA R4, R7, 1.1920928955078125e-07, R4 ;  /* 0x3400000007047823 */ /* 0x000fe40000000004 */
[----:B0-----:R-:W-:-:S04]  /*0130*/  FMUL R11, R9, R10 ;  /* 0x0000000a090b7220 */ /* 0x001fc80000400000 */
[----:B------:R-:W-:Y:S01]  /*0140*/  FADD R7, R8, -R11 ;  /* 0x8000000b08077221 */ /* 0x000fe20000000000 */
[C---:B------:R-:W-:Y:S01]  /*0150*/  FMUL R6, R11.reuse, R11 ;  /* 0x0000000b0b067220 */ /* 0x040fe20000400000 */
[----:B------:R-:W-:Y:S02]  /*0160*/  FFMA R15, R11, 1.4426950216293334961, R4 ;  /* 0x3fb8aa3b0b0f7823 */ /* 0x000fe40000000004 */
[----:B------:R-:W-:Y:S01]  /*0170*/  FADD R7, R7, R7 ;  /* 0x0000000707077221 */ /* 0x000fe20000000000 */
[----:B------:R-:W-:Y:S01]  /*0180*/  FFMA R13, R6, R13, 0.0032181653659790754318 ;  /* 0x3b52e7db060d7423 */ /* 0x000fe2000000000d */
[----:B------:R-:W-:Y:S02]  /*0190*/  FADD R4, R4, -R15 ;  /* 0x8000000f04047221 */ /* 0x000fe40000000000 */
[----:B------:R-:W-:Y:S01]  /*01a0*/  FFMA R8, R8, -R11, R7 ;  /* 0x8000000b08087223 */ /* 0x000fe20000000007 */
[----:B------:R-:W-:Y:S01]  /*01b0*/  FFMA R13, R6, R13, 0.018033718690276145935 ;  /* 0x3c93bb73060d7423 */ /* 0x000fe2000000000d */
[----:B------:R-:W-:-:S02]  /*01c0*/  FFMA R7, R11, 1.4426950216293334961, R4 ;  /* 0x3fb8aa3b0b077823 */ /* 0x000fc40000000004 */
[----:B------:R-:W-:Y:S01]  /*01d0*/  FMUL R8, R9, R8 ;  /* 0x0000000809087220 */ /* 0x000fe20000400000 */
[----:B------:R-:W-:-:S03]  /*01e0*/  FFMA R13, R6, R13, 0.12022458761930465698 ;  /* 0x3df6384f060d7423 */ /* 0x000fc6000000000d */
[----:B------:R-:W-:Y:S01]  /*01f0*/  FFMA R4, R8, 1.4426950216293334961, R7 ;  /* 0x3fb8aa3b08047823 */ /* 0x000fe20000000007 */
[----:B------:R-:W-:-:S03]  /*0200*/  FMUL R6, R6, R13 ;  /* 0x0000000d06067220 */ /* 0x000fc60000400000 */
[----:B------:R-:W-:Y:S01]  /*0210*/  FFMA R7, R11, 1.9251366722983220825e-08, R4 ;  /* 0x32a55e340b077823 */ /* 0x000fe20000000004 */
[----:B------:R-:W-:-:S04]  /*0220*/  FMUL R4, R6, 3 ;  /* 0x4040000006047820 */ /* 0x000fc80000400000 */
[----:B------:R-:W-:-:S04]  /*0230*/  FFMA R7, R8, R4, R7 ;  /* 0x0000000408077223 */ /* 0x000fc80000000007 */
[----:B------:R-:W-:Y:S01]  /*0240*/  FFMA R6, R11, R6, R7 ;  /* 0x000000060b067223 */ /* 0x000fe20000000007 */
[----:B------:R-:W-:-:S03]  /*0250*/  MOV R11, 0x391fcb8e ;  /* 0x391fcb8e000b7802 */ /* 0x000fc60000000f00 */
[----:B------:R-:W-:-:S04]  /*0260*/  FADD R4, R15, R6 ;  /* 0x000000060f047221 */ /* 0x000fc80000000000 */
[----:B---3--:R-:W-:Y:S01]  /*0270*/  FMUL R8, R5, R4 ;  /* 0x0000000405087220 */ /* 0x008fe20000400000 */
[----:B------:R-:W-:-:S03]  /*0280*/  FADD R15, -R15, R4 ;  /* 0x000000040f0f7221 */ /* 0x000fc60000000100 */
[----:B------:R-:W0:Y:S01]  /*0290*/  FRND R9, R8 ;  /* 0x0000000800097307 */ /* 0x000e220000201000 */
[----:B------:R-:W-:Y:S01]  /*02a0*/  FADD R6, R6, -R15 ;  /* 0x8000000f06067221 */ /* 0x000fe20000000000 */
[C---:B------:R-:W-:Y:S01]  /*02b0*/  FFMA R7, R5.reuse, R4, -R8 ;  /* 0x0000000405077223 */ /* 0x040fe20000000808 */
[C---:B------:R-:W-:Y:S02]  /*02c0*/  FSETP.GT.AND P1, PT, |R8|.reuse, 152, PT ;  /* 0x431800000800780b */ /* 0x040fe40003f24200 */
[C---:B------:R-:W-:Y:S01]  /*02d0*/  FSETP.GEU.AND P2, PT, R8.reuse, RZ, PT ;  /* 0x000000ff0800720b */ /* 0x040fe20003f4e000 */
[----:B------:R-:W-:Y:S02]  /*02e0*/  FFMA R6, R5, R6, R7 ;  /* 0x0000000605067223 */ /* 0x000fe40000000007 */
[----:B------:R-:W1:Y:S01]  /*02f0*/  F2I.NTZ R4, R8 ;  /* 0x0000000800047305 */ /* 0x000e620000203100 */
[----:B0-----:R-:W-:Y:S01]  /*0300*/  FADD R7, R8, -R9 ;  /* 0x8000000908077221 */ /* 0x001fe20000000000 */
[----:B------:R-:W-:-:S03]  /*0310*/  FSETP.GT.AND P0, PT, R9, RZ, PT ;  /* 0x000000ff0900720b */ /* 0x000fc60003f04000 */
[----:B------:R-:W-:Y:S01]  /*0320*/  FADD R6, R6, R7 ;  /* 0x0000000706067221 */ /* 0x000fe20000000000 */
[----:B------:R-:W-:Y:S02]  /*0330*/  SEL R9, RZ, 0x83000000, P0 ;  /* 0x83000000ff097807 */ /* 0x000fe40000000000 */
[----:B------:R-:W-:Y:S01]  /*0340*/  FSETP.NEU.AND P0, PT, R5, RZ, PT ;  /* 0x000000ff0500720b */ /* 0x000fe20003f0d000 */
[----:B------:R-:W-:Y:S01]  /*0350*/  FFMA R7, R6, R11, 0.0013391353422775864601 ;  /* 0x3aaf85ed06077423 */ /* 0x000fe2000000000b */
[----:B------:R-:W-:Y:S02]  /*0360*/  IADD3 R10, PT, PT, R9, 0x7f000000, RZ ;  /* 0x7f000000090a7810 */ /* 0x000fe40007ffe0ff */
[----:B------:R-:W-:Y:S01]  /*0370*/  FSETP.EQ.OR P0, PT, R0, 1, !P0 ;  /* 0x3f8000000000780b */ /* 0x000fe20004702400 */
[----:B------:R-:W-:Y:S01]  /*0380*/  FFMA R7, R6, R7, 0.0096188392490148544312 ;  /* 0x3c1d985606077423 */ /* 0x000fe20000000007 */
[----:B-1----:R-:W-:-:S03]  /*0390*/  LEA R4, R4, -R9, 0x17 ;  /* 0x8000000904047211 */ /* 0x002fc600078eb8ff */
[----:B------:R-:W-:-:S04]  /*03a0*/  FFMA R7, R6, R7, 0.055503588169813156128 ;  /* 0x3d6357bb06077423 */ /* 0x000fc80000000007 */
[----:B------:R-:W-:-:S04]  /*03b0*/  FFMA R7, R6, R7, 0.24022644758224487305 ;  /* 0x3e75fdec06077423 */ /* 0x000fc80000000007 */
[----:B------:R-:W-:-:S04]  /*03c0*/  FFMA R7, R6, R7, 0.69314718246459960938 ;  /* 0x3f31721806077423 */ /* 0x000fc80000000007 */
[----:B------:R-:W-:-:S04]  /*03d0*/  FFMA R7, R6, R7, 1 ;  /* 0x3f80000006077423 */ /* 0x000fc80000000007 */
[----:B------:R-:W-:-:S04]  /*03e0*/  FMUL R7, R7, R10 ;  /* 0x0000000a07077220 */ /* 0x000fc80000400000 */
[----:B------:R-:W-:Y:S01]  /*03f0*/  FMUL R4, R7, R4 ;  /* 0x0000000407047220 */ /* 0x000fe20000400000 */
[----:B------:R-:W-:Y:S01]  /*0400*/  HFMA2 R7, -RZ, RZ, 1.875, 0 ;  /* 0x3f800000ff077431 */ /* 0x000fe200000001ff */
[----:B------:R-:W-:Y:S01]  /*0410*/  @P1 FSEL R4, RZ, +INF , !P2 ;  /* 0x7f800000ff041808 */ /* 0x000fe20005000000 */
[----:B------:R-:W-:Y:S06]  /*0420*/  @P0 BRA `(.L_x_0) ;  /* 0x00000000006c0947 */ /* 0x000fec0003800000 */
[----:B------:R-:W-:-:S04]  /*0430*/  FSETP.NAN.AND P0, PT, |R5|, |R5|, PT ;  /* 0x400000050500720b */ /* 0x000fc80003f08200 */
[----:B------:R-:W-:-:S13]  /*0440*/  FSETP.NUM.AND P0, PT, |R0|, |R0|, !P0 ;  /* 0x400000000000720b */ /* 0x000fda0004707200 */
[----:B------:R-:W-:Y:S01]  /*0450*/  @!P0 FADD R7, R0, R5 ;  /* 0x0000000500078221 */ /* 0x000fe20000000000 */
[----:B------:R-:W-:Y:S06]  /*0460*/  @!P0 BRA `(.L_x_0) ;  /* 0x00000000005c8947 */ /* 0x000fec0003800000 */
[----:B------:R-:W-:Y:S01]  /*0470*/  FMUL R6, R5, 0.5 ;  /* 0x3f00000005067820 */ /* 0x000fe20000400000 */
[C---:B------:R-:W-:Y:S02]  /*0480*/  FSETP.NEU.AND P0, PT, |R0|.reuse, +INF , PT ;  /* 0x7f8000000000780b */ /* 0x040fe40003f0d200 */
[----:B------:R-:W-:-:S03]  /*0490*/  FSETP.NEU.AND P1, PT, R0, RZ, PT ;  /* 0x000000ff0000720b */ /* 0x000fc60003f2d000 */
[----:B------:R-:W0:Y:S02]  /*04a0*/  FRND.TRUNC R6, R6 ;  /* 0x0000000600067307 */ /* 0x000e24000020d000 */
[----:B0-----:R-:W-:-:S04]  /*04b0*/  FADD R8, R6, R6 ;  /* 0x0000000606087221 */ /* 0x001fc80000000000 */
[----:B------:R-:W-:-:S04]  /*04c0*/  FADD R8, R5, -R8 ;  /* 0x8000000805087221 */ /* 0x000fc80000000000 */
[----:B------:R-:W-:Y:S05]  /*04d0*/  @P0 BRA P1, `(.L_x_1) ;  /* 0x0000000000180947 */ /* 0x000fea0000800000 */
[----:B------:R-:W-:Y:S01]  /*04e0*/  FSETP.GEU.AND P1, PT, R5, RZ, PT ;  /* 0x000000ff0500720b */ /* 0x000fe20003f2e000 */
[----:B------:R-:W-:Y:S01]  /*04f0*/  FADD R7, R0, R0 ;  /* 0x0000000000077221 */ /* 0x000fe20000000000 */
[----:B------:R-:W-:-:S11]  /*0500*/  FSETP.NEU.AND P0, PT, |R8|, 1, PT ;  /* 0x3f8000000800780b */ /* 0x000fd60003f0d200 */
[----:B------:R-:W-:-:S04]  /*0510*/  @!P1 LOP3.LUT R7, R7, 0x7f800000, RZ, 0x3c, !PT ;  /* 0x7f80000007079812 */ /* 0x000fc800078e3cff */
[----:B------:R-:W-:Y:S01]  /*0520*/  @P0 LOP3.LUT R7, R7, 0x7fffffff, RZ, 0xc0, !PT ;  /* 0x7fffffff07070812 */ /* 0x000fe200078ec0ff */
[----:B------:R-:W-:Y:S06]  /*0530*/  BRA `(.L_x_0) ;  /* 0x0000000000287947 */ /* 0x000fec0003800000 */
.L_x_1:
[----:B------:R-:W-:Y:S02]  /*0540*/  FSETP.NEU.AND P0, PT, |R5|, +INF , PT ;  /* 0x7f8000000500780b */ /* 0x000fe40003f0d200 */
[----:B------:R-:W-:-:S13]  /*0550*/  FSETP.EQ.AND P1, PT, R0, -1, PT ;  /* 0xbf8000000000780b */ /* 0x000fda0003f22000 */
[----:B------:R-:W-:Y:S05]  /*0560*/  @!P0 BRA P1, `(.L_x_0) ;  /* 0x00000000001c8947 */ /* 0x000fea0000800000 */
[----:B------:R-:W-:Y:S02]  /*0570*/  FSETP.GEU.AND P1, PT, R0, RZ, PT ;  /* 0x000000ff0000720b */ /* 0x000fe40003f2e000 */
[----:B------:R-:W-:-:S11]  /*0580*/  MOV R7, R4 ;  /* 0x0000000400077202 */ /* 0x000fd60000000f00 */
[----:B------:R-:W0:Y:S01]  /*0590*/  @!P1 FRND.FLOOR R6, R5 ;  /* 0x0000000500069307 */ /* 0x000e220000205000 */
[----:B------:R-:W-:-:S04]  /*05a0*/  @!P1 FSETP.NEU.AND P2, PT, |R8|, 1, PT ;  /* 0x3f8000000800980b */ /* 0x000fc80003f4d200 */
[----:B------:R-:W-:Y:S02]  /*05b0*/  @!P1 FSEL R4, R4, -R4, P2 ;  /* 0x8000000404049208 */ /* 0x000fe40001000000 */
[----:B0-----:R-:W-:-:S04]  /*05c0*/  @!P1 FSETP.NEU.AND P0, PT, R5, R6, PT ;  /* 0x000000060500920b */ /* 0x001fc80003f0d000 */
[----:B------:R-:W-:-:S09]  /*05d0*/  @!P1 FSEL R7, R4, +QNAN , !P0 ;  /* 0x7fffffff04079808 */ /* 0x000fd20004000000 */
.L_x_0:
[CC--:B------:R-:W-:Y:S01]  /*05e0*/  FMNMX R9, R0.reuse, R5.reuse, PT ;  /* 0x0000000500097209 */ /* 0x0c0fe20003800000 */
[----:B------:R-:W-:Y:S01]  /*05f0*/  STG.E desc[UR4][R2.64], R7 ;  /* 0x0000000702007986 */ /* 0x000fe2000c101904 */
[----:B------:R-:W-:-:S03]  /*0600*/  FMNMX R5, R0, R5, !PT ;  /* 0x0000000500057209 */ /* 0x000fc60007800000 */
[----:B------:R-:W-:Y:S04]  /*0610*/  STG.E desc[UR4][R2.64+0x10], R9 ;  /* 0x0000100902007986 */ /* 0x000fe8000c101904 */
[----:B------:R-:W-:Y:S04]  /*0620*/  STG.E desc[UR4][R2.64+0x14], R5 ;  /* 0x0000140502007986 */ /* 0x000fe8000c101904 */
[----:B------:R-:W-:Y:S01]  /*0630*/  STG.E desc[UR4][R2.64+0x18], R5 ;  /* 0x0000180502007986 */ /* 0x000fe2000c101904 */
[----:B------:R-:W-:Y:S05]  /*0640*/  EXIT ;  /* 0x000000000000794d */ /* 0x000fea0003800000 */
.L_x_2:
[----:B------:R-:W-:-:S00]  /*0650*/  BRA `(.L_x_2) ;  /* 0xfffffffc00fc7947 */ /* 0x000fc0000383ffff */
[----:B------:R-:W-:-:S00]  /*0660*/  NOP ;  /* 0x0000000000007918 */ /* 0x000fc00000000000 */
        /* <DEDUP_REMOVED lines=9> */
.L_x_3:


//--------------------- .nv.shared.reserved.0     --------------------------
	.section	.nv.shared.reserved.0,"aw",@nobits
	.weak		__nv_reservedSMEM_offset_0_alias
	.size		__nv_reservedSMEM_offset_0_alias, 0, 64
	.other		__nv_reservedSMEM_offset_0_alias,@"STO_CUDA_RESERVED_SHARED STV_DEFAULT"
__nv_reservedSMEM_offset_0_alias:
	.zero		0
	.zero		64


//--------------------- .nv.constant0._Z8getValuePf --------------------------
	.section	.nv.constant0._Z8getValuePf,"a",@progbits
	.sectionflags	@""
	.align	4
.nv.constant0._Z8getValuePf:
	.zero		904


//--------------------- SYMBOLS --------------------------

	.type		.nv.reservedSmem.offset0,@object
	.size		.nv.reservedSmem.offset0,0x4
